//
// Generated by NVIDIA NVVM Compiler
//
// Compiler Build ID: CL-36424714
// Cuda compilation tools, release 13.0, V13.0.88
// Based on NVVM 20.0.0
//

.version 9.0
.target sm_100
.address_size 64

	// .globl	_Z18computeSumPerBlockPii
.extern .shared .align 16 .b8 sdata_a[];

.visible .entry _Z18computeSumPerBlockPii(
	.param .u64 .ptr .align 1 _Z18computeSumPerBlockPii_param_0,
	.param .u32 _Z18computeSumPerBlockPii_param_1
)
{
	.reg .pred 	%p<11>;
	.reg .b32 	%r<129>;
	.reg .b64 	%rd<5>;

	ld.param.u64 	%rd2, [_Z18computeSumPerBlockPii_param_0];
	ld.param.u32 	%r37, [_Z18computeSumPerBlockPii_param_1];
	mov.u32 	%r38, %ctaid.x;
	mov.u32 	%r1, %ntid.x;
	mov.u32 	%r2, %tid.x;
	mad.lo.s32 	%r3, %r38, %r1, %r2;
	setp.ge.u32 	%p1, %r3, %r37;
	@%p1 bra 	$L__BB0_15;
	cvta.to.global.u64 	%rd3, %rd2;
	mul.wide.u32 	%rd4, %r3, 4;
	add.s64 	%rd1, %rd3, %rd4;
	ld.global.u32 	%r39, [%rd1];
	shl.b32 	%r40, %r2, 2;
	mov.u32 	%r41, sdata_a;
	add.s32 	%r42, %r41, %r40;
	st.shared.u32 	[%r42], %r39;
	bar.sync 	0;
	setp.ne.s32 	%p2, %r2, 0;
	@%p2 bra 	$L__BB0_15;
	and.b32  	%r4, %r1, 15;
	setp.lt.u32 	%p3, %r1, 16;
	mov.b32 	%r120, 0;
	mov.u32 	%r128, %r120;
	@%p3 bra 	$L__BB0_5;
	and.b32  	%r120, %r1, 2032;
	add.s32 	%r113, %r41, 32;
	and.b32  	%r48, %r1, -16;
	neg.s32 	%r114, %r48;
	mov.b32 	%r128, 0;
$L__BB0_4:
	.pragma "nounroll";
	ld.shared.v4.u32 	{%r49, %r50, %r51, %r52}, [%r113+-32];
	add.s32 	%r53, %r49, %r128;
	add.s32 	%r54, %r50, %r53;
	add.s32 	%r55, %r51, %r54;
	add.s32 	%r56, %r52, %r55;
	ld.shared.v4.u32 	{%r57, %r58, %r59, %r60}, [%r113+-16];
	add.s32 	%r61, %r57, %r56;
	add.s32 	%r62, %r58, %r61;
	add.s32 	%r63, %r59, %r62;
	add.s32 	%r64, %r60, %r63;
	ld.shared.v4.u32 	{%r65, %r66, %r67, %r68}, [%r113];
	add.s32 	%r69, %r65, %r64;
	add.s32 	%r70, %r66, %r69;
	add.s32 	%r71, %r67, %r70;
	add.s32 	%r72, %r68, %r71;
	ld.shared.v4.u32 	{%r73, %r74, %r75, %r76}, [%r113+16];
	add.s32 	%r77, %r73, %r72;
	add.s32 	%r78, %r74, %r77;
	add.s32 	%r79, %r75, %r78;
	add.s32 	%r128, %r76, %r79;
	add.s32 	%r114, %r114, 16;
	add.s32 	%r113, %r113, 64;
	setp.ne.s32 	%p4, %r114, 0;
	@%p4 bra 	$L__BB0_4;
$L__BB0_5:
	setp.eq.s32 	%p5, %r4, 0;
	@%p5 bra 	$L__BB0_14;
	and.b32  	%r16, %r1, 7;
	setp.lt.u32 	%p6, %r4, 8;
	@%p6 bra 	$L__BB0_8;
	shl.b32 	%r81, %r120, 2;
	add.s32 	%r83, %r41, %r81;
	ld.shared.u32 	%r84, [%r83];
	add.s32 	%r85, %r84, %r128;
	ld.shared.u32 	%r86, [%r83+4];
	add.s32 	%r87, %r86, %r85;
	ld.shared.u32 	%r88, [%r83+8];
	add.s32 	%r89, %r88, %r87;
	ld.shared.u32 	%r90, [%r83+12];
	add.s32 	%r91, %r90, %r89;
	ld.shared.u32 	%r92, [%r83+16];
	add.s32 	%r93, %r92, %r91;
	ld.shared.u32 	%r94, [%r83+20];
	add.s32 	%r95, %r94, %r93;
	ld.shared.u32 	%r96, [%r83+24];
	add.s32 	%r97, %r96, %r95;
	ld.shared.u32 	%r98, [%r83+28];
	add.s32 	%r128, %r98, %r97;
	add.s32 	%r120, %r120, 8;
$L__BB0_8:
	setp.eq.s32 	%p7, %r16, 0;
	@%p7 bra 	$L__BB0_14;
	and.b32  	%r22, %r1, 3;
	setp.lt.u32 	%p8, %r16, 4;
	@%p8 bra 	$L__BB0_11;
	shl.b32 	%r100, %r120, 2;
	add.s32 	%r102, %r41, %r100;
	ld.shared.u32 	%r103, [%r102];
	add.s32 	%r104, %r103, %r128;
	ld.shared.u32 	%r105, [%r102+4];
	add.s32 	%r106, %r105, %r104;
	ld.shared.u32 	%r107, [%r102+8];
	add.s32 	%r108, %r107, %r106;
	ld.shared.u32 	%r109, [%r102+12];
	add.s32 	%r128, %r109, %r108;
	add.s32 	%r120, %r120, 4;
$L__BB0_11:
	setp.eq.s32 	%p9, %r22, 0;
	@%p9 bra 	$L__BB0_14;
	shl.b32 	%r110, %r120, 2;
	add.s32 	%r126, %r41, %r110;
	neg.s32 	%r125, %r22;
$L__BB0_13:
	.pragma "nounroll";
	ld.shared.u32 	%r112, [%r126];
	add.s32 	%r128, %r112, %r128;
	add.s32 	%r126, %r126, 4;
	add.s32 	%r125, %r125, 1;
	setp.ne.s32 	%p10, %r125, 0;
	@%p10 bra 	$L__BB0_13;
$L__BB0_14:
	st.global.u32 	[%rd1], %r128;
$L__BB0_15:
	ret;

}


// ===== COMPILED SASS (sm_100) =====

	.target	sm_100

	.elftype	@"ET_EXEC"


//--------------------- .note.nv.tkinfo           --------------------------
	.section	.note.nv.tkinfo,"",@"SHT_NOTE"
	.sectionflags	@"SHF_NOTE_NV_TKINFO"
	.tkinfo
        /*0018*/ 	.word	0x00000002
        /*0030*/ 	.string	""
        /*0030*/ 	.string	"ptxas"
        /*0030*/ 	.string	"Cuda compilation tools, release 13.0, V13.0.88"
        /*0030*/ 	.string	"Build cuda_13.0.r13.0/compiler.36424714_0"
        /*0030*/ 	.string	"-arch sm_100 -m 64 "



//--------------------- .note.nv.cuinfo           --------------------------
	.section	.note.nv.cuinfo,"",@"SHT_NOTE"
	.sectionflags	@"SHF_NOTE_NV_CUINFO"
        /*0018*/ 	.short	0x0002
        /*001a*/ 	.short	0x0064
        /*001c*/ 	.short	0x0082
	.zero		2


//--------------------- .nv.info                  --------------------------
	.section	.nv.info,"",@"SHT_CUDA_INFO"
	.align	4


	//----- nvinfo : EIATTR_REGCOUNT
	.align		4
        /*0000*/ 	.byte	0x04, 0x2f
        /*0002*/ 	.short	(.L_1 - .L_0)
	.align		4
.L_0:
        /*0004*/ 	.word	index@(_Z18computeSumPerBlockPii)
        /*0008*/ 	.word	0x0000001c


	//----- nvinfo : EIATTR_FRAME_SIZE
	.align		4
.L_1:
        /*000c*/ 	.byte	0x04, 0x11
        /*000e*/ 	.short	(.L_3 - .L_2)
	.align		4
.L_2:
        /*0010*/ 	.word	index@(_Z18computeSumPerBlockPii)
        /*0014*/ 	.word	0x00000000


	//----- nvinfo : EIATTR_MIN_STACK_SIZE
	.align		4
.L_3:
        /*0018*/ 	.byte	0x04, 0x12
        /*001a*/ 	.short	(.L_5 - .L_4)
	.align		4
.L_4:
        /*001c*/ 	.word	index@(_Z18computeSumPerBlockPii)
        /*0020*/ 	.word	0x00000000
.L_5:


//--------------------- .nv.compat                --------------------------
	.section	.nv.compat,"",@"SHT_CUDA_COMPAT_INFO"
	.align	4
        /*0000*/ 	.byte	0x02, 0x09, 0x00, 0x00, 0x02, 0x02, 0x01, 0x00, 0x02, 0x05, 0x05, 0x00, 0x03, 0x07, 0x01, 0x01
        /*0010*/ 	.byte	0x02, 0x03, 0x00, 0x00, 0x02, 0x06, 0x01, 0x00, 0x04, 0x0b, 0x08, 0x00, 0x09, 0x00, 0x00, 0x00
        /*0020*/ 	.byte	0x00, 0x00, 0x00, 0x00


//--------------------- .nv.info._Z18computeSumPerBlockPii --------------------------
	.section	.nv.info._Z18computeSumPerBlockPii,"",@"SHT_CUDA_INFO"
	.sectionflags	@""
	.align	4


	//----- nvinfo : EIATTR_CUDA_API_VERSION
	.align		4
        /*0000*/ 	.byte	0x04, 0x37
        /*0002*/ 	.short	(.L_7 - .L_6)
.L_6:
        /*0004*/ 	.word	0x00000082


	//----- nvinfo : EIATTR_KPARAM_INFO
	.align		4
.L_7:
        /*0008*/ 	.byte	0x04, 0x17
        /*000a*/ 	.short	(.L_9 - .L_8)
.L_8:
        /*000c*/ 	.word	0x00000000
        /*0010*/ 	.short	0x0001
        /*0012*/ 	.short	0x0008
        /*0014*/ 	.byte	0x00, 0xf0, 0x11, 0x00


	//----- nvinfo : EIATTR_KPARAM_INFO
	.align		4
.L_9:
        /*0018*/ 	.byte	0x04, 0x17
        /*001a*/ 	.short	(.L_11 - .L_10)
.L_10:
        /*001c*/ 	.word	0x00000000
        /*0020*/ 	.short	0x0000
        /*0022*/ 	.short	0x0000
        /*0024*/ 	.byte	0x00, 0xf5, 0x21, 0x00


	//----- nvinfo : EIATTR_SPARSE_MMA_MASK
	.align		4
.L_11:
        /*0028*/ 	.byte	0x03, 0x50
        /*002a*/ 	.short	0x0000


	//----- nvinfo : EIATTR_MAXREG_COUNT
	.align		4
        /*002c*/ 	.byte	0x03, 0x1b
        /*002e*/ 	.short	0x00ff


	//----- nvinfo : EIATTR_NUM_BARRIERS
	.align		4
        /*0030*/ 	.byte	0x02, 0x4c
        /*0032*/ 	.byte	0x01
	.zero		1


	//----- nvinfo : EIATTR_MERCURY_ISA_VERSION
	.align		4
        /*0034*/ 	.byte	0x03, 0x5f
        /*0036*/ 	.short	0x0101


	//----- nvinfo : EIATTR_VRC_CTA_INIT_COUNT
	.align		4
        /*0038*/ 	.byte	0x02, 0x4a
	.zero		1
	.zero		1


	//----- nvinfo : EIATTR_EXIT_INSTR_OFFSETS
	.align		4
        /*003c*/ 	.byte	0x04, 0x1c
        /*003e*/ 	.short	(.L_13 - .L_12)


	//   ....[0]....
.L_12:
        /*0040*/ 	.word	0x00000070


	//   ....[1]....
        /*0044*/ 	.word	0x00000130


	//   ....[2]....
        /*0048*/ 	.word	0x000004f0


	//----- nvinfo : EIATTR_CBANK_PARAM_SIZE
	.align		4
.L_13:
        /*004c*/ 	.byte	0x03, 0x19
        /*004e*/ 	.short	0x000c


	//----- nvinfo : EIATTR_PARAM_CBANK
	.align		4
        /*0050*/ 	.byte	0x04, 0x0a
        /*0052*/ 	.short	(.L_15 - .L_14)
	.align		4
.L_14:
        /*0054*/ 	.word	index@(.nv.constant0._Z18computeSumPerBlockPii)
        /*0058*/ 	.short	0x0380
        /*005a*/ 	.short	0x000c


	//----- nvinfo : EIATTR_SW_WAR
	.align		4
.L_15:
        /*005c*/ 	.byte	0x04, 0x36
        /*005e*/ 	.short	(.L_17 - .L_16)
.L_16:
        /*0060*/ 	.word	0x00000008
.L_17:


//--------------------- .nv.callgraph             --------------------------
	.section	.nv.callgraph,"",@"SHT_CUDA_CALLGRAPH"
	.align	4
	.sectionentsize	8
	.align		4
        /*0000*/ 	.word	0x00000000
	.align		4
        /*0004*/ 	.word	0xffffffff
	.align		4
        /*0008*/ 	.word	0x00000000
	.align		4
        /*000c*/ 	.word	0xfffffffe
	.align		4
        /*0010*/ 	.word	0x00000000
	.align		4
        /*0014*/ 	.word	0xfffffffd
	.align		4
        /*0018*/ 	.word	0x00000000
	.align		4
        /*001c*/ 	.word	0xfffffffc


//--------------------- .text._Z18computeSumPerBlockPii --------------------------
	.section	.text._Z18computeSumPerBlockPii,"ax",@progbits
	.align	128
        .global         _Z18computeSumPerBlockPii
        .type           _Z18computeSumPerBlockPii,@function
        .size           _Z18computeSumPerBlockPii,(.L_x_6 - _Z18computeSumPerBlockPii)
        .other          _Z18computeSumPerBlockPii,@"STO_CUDA_ENTRY STV_DEFAULT"
_Z18computeSumPerBlockPii:
.text._Z18computeSumPerBlockPii:
[----:B------:R-:W-:Y:S01]  /*0000*/  LDC R1, c[0x0][0x37c] ;  /* 0x0000df00ff017b82 */ /* 0x000fe20000000800 */
[----:B------:R-:W0:Y:S07]  /*0010*/  S2R R7, SR_TID.X ;  /* 0x0000000000077919 */ /* 0x000e2e0000002100 */
[----:B------:R-:W0:Y:S01]  /*0020*/  S2UR UR4, SR_CTAID.X ;  /* 0x00000000000479c3 */ /* 0x000e220000002500 */
[----:B------:R-:W1:Y:S07]  /*0030*/  LDCU UR5, c[0x0][0x388] ;  /* 0x00007100ff0577ac */ /* 0x000e6e0008000800 */
[----:B------:R-:W0:Y:S02]  /*0040*/  LDC R0, c[0x0][0x360] ;  /* 0x0000d800ff007b82 */ /* 0x000e240000000800 */
[----:B0-----:R-:W-:-:S05]  /*0050*/  IMAD R3, R0, UR4, R7 ;  /* 0x0000000400037c24 */ /* 0x001fca000f8e0207 */
[----:B-1----:R-:W-:-:S13]  /*0060*/  ISETP.GE.U32.AND P0, PT, R3, UR5, PT ;  /* 0x0000000503007c0c */ /* 0x002fda000bf06070 */
[----:B------:R-:W-:Y:S05]  /*0070*/  @P0 EXIT ;  /* 0x000000000000094d */ /* 0x000fea0003800000 */
[----:B------:R-:W0:Y:S01]  /*0080*/  LDC.64 R22, c[0x0][0x380] ;  /* 0x0000e000ff167b82 */ /* 0x000e220000000a00 */
[----:B------:R-:W1:Y:S01]  /*0090*/  LDCU.64 UR4, c[0x0][0x358] ;  /* 0x00006b00ff0477ac */ /* 0x000e620008000a00 */
[----:B0-----:R-:W-:-:S05]  /*00a0*/  IMAD.WIDE.U32 R22, R3, 0x4, R22 ;  /* 0x0000000403167825 */ /* 0x001fca00078e0016 */
[----:B-1----:R-:W2:Y:S01]  /*00b0*/  LDG.E R3, desc[UR4][R22.64] ;  /* 0x0000000416037981 */ /* 0x002ea2000c1e1900 */
[----:B------:R-:W-:Y:S02]  /*00c0*/  MOV R2, 0x400 ;  /* 0x0000040000027802 */ /* 0x000fe40000000f00 */
[----:B------:R-:W-:Y:S01]  /*00d0*/  ISETP.NE.AND P0, PT, R7, RZ, PT ;  /* 0x000000ff0700720c */ /* 0x000fe20003f05270 */
[----:B------:R-:W0:Y:S02]  /*00e0*/  S2R R5, SR_CgaCtaId ;  /* 0x0000000000057919 */ /* 0x000e240000008800 */
[----:B0-----:R-:W-:-:S05]  /*00f0*/  LEA R2, R5, R2, 0x18 ;  /* 0x0000000205027211 */ /* 0x001fca00078ec0ff */
[----:B------:R-:W-:-:S05]  /*0100*/  IMAD R4, R7, 0x4, R2 ;  /* 0x0000000407047824 */ /* 0x000fca00078e0202 */
[----:B--2---:R0:W-:Y:S01]  /*0110*/  STS [R4], R3 ;  /* 0x0000000304007388 */ /* 0x0041e20000000800 */
[----:B------:R-:W-:Y:S06]  /*0120*/  BAR.SYNC.DEFER_BLOCKING 0x0 ;  /* 0x0000000000007b1d */ /* 0x000fec0000010000 */
[----:B------:R-:W-:Y:S05]  /*0130*/  @P0 EXIT ;  /* 0x000000000000094d */ /* 0x000fea0003800000 */
[C---:B------:R-:W-:Y:S01]  /*0140*/  ISETP.GE.U32.AND P1, PT, R0.reuse, 0x10, PT ;  /* 0x000000100000780c */ /* 0x040fe20003f26070 */
[----:B0-----:R-:W-:Y:S01]  /*0150*/  IMAD.MOV.U32 R3, RZ, RZ, RZ ;  /* 0x000000ffff037224 */ /* 0x001fe200078e00ff */
[----:B------:R-:W-:Y:S01]  /*0160*/  LOP3.LUT R25, R0, 0xf, RZ, 0xc0, !PT ;  /* 0x0000000f00197812 */ /* 0x000fe200078ec0ff */
[----:B------:R-:W-:-:S03]  /*0170*/  IMAD.MOV.U32 R20, RZ, RZ, RZ ;  /* 0x000000ffff147224 */ /* 0x000fc600078e00ff */
[----:B------:R-:W-:-:S07]  /*0180*/  ISETP.NE.AND P0, PT, R25, RZ, PT ;  /* 0x000000ff1900720c */ /* 0x000fce0003f05270 */
[----:B------:R-:W-:Y:S06]  /*0190*/  @!P1 BRA `(.L_x_0) ;  /* 0x0000000000549947 */ /* 0x000fec0003800000 */
[----:B------:R-:W-:Y:S01]  /*01a0*/  LOP3.LUT R24, R0, 0xfffffff0, RZ, 0xc0, !PT ;  /* 0xfffffff000187812 */ /* 0x000fe200078ec0ff */
[----:B------:R-:W-:Y:S01]  /*01b0*/  VIADD R21, R2, 0x20 ;  /* 0x0000002002157836 */ /* 0x000fe20000000000 */
[----:B------:R-:W-:Y:S01]  /*01c0*/  LOP3.LUT R3, R0, 0x7f0, RZ, 0xc0, !PT ;  /* 0x000007f000037812 */ /* 0x000fe200078ec0ff */
[----:B------:R-:W-:Y:S02]  /*01d0*/  IMAD.MOV.U32 R20, RZ, RZ, RZ ;  /* 0x000000ffff147224 */ /* 0x000fe400078e00ff */
[----:B------:R-:W-:-:S07]  /*01e0*/  IMAD.MOV R24, RZ, RZ, -R24 ;  /* 0x000000ffff187224 */ /* 0x000fce00078e0a18 */
.L_x_1:
[----:B------:R-:W0:Y:S01]  /*01f0*/  LDS.128 R4, [R21+-0x20] ;  /* 0xffffe00015047984 */ /* 0x000e220000000c00 */
[----:B------:R-:W-:-:S03]  /*0200*/  VIADD R24, R24, 0x10 ;  /* 0x0000001018187836 */ /* 0x000fc60000000000 */
[----:B------:R-:W1:Y:S02]  /*0210*/  LDS.128 R8, [R21+-0x10] ;  /* 0xfffff00015087984 */ /* 0x000e640000000c00 */
[----:B------:R-:W-:Y:S02]  /*0220*/  ISETP.NE.AND P1, PT, R24, RZ, PT ;  /* 0x000000ff1800720c */ /* 0x000fe40003f25270 */
[----:B------:R-:W2:Y:S04]  /*0230*/  LDS.128 R12, [R21] ;  /* 0x00000000150c7984 */ /* 0x000ea80000000c00 */
[----:B------:R3:W4:Y:S02]  /*0240*/  LDS.128 R16, [R21+0x10] ;  /* 0x0000100015107984 */ /* 0x0007240000000c00 */
[----:B---3--:R-:W-:Y:S01]  /*0250*/  VIADD R21, R21, 0x40 ;  /* 0x0000004015157836 */ /* 0x008fe20000000000 */
[----:B0-----:R-:W-:-:S04]  /*0260*/  IADD3 R4, PT, PT, R5, R4, R20 ;  /* 0x0000000405047210 */ /* 0x001fc80007ffe014 */
[----:B------:R-:W-:-:S04]  /*0270*/  IADD3 R4, PT, PT, R7, R6, R4 ;  /* 0x0000000607047210 */ /* 0x000fc80007ffe004 */
[----:B-1----:R-:W-:-:S04]  /*0280*/  IADD3 R4, PT, PT, R9, R8, R4 ;  /* 0x0000000809047210 */ /* 0x002fc80007ffe004 */
[----:B------:R-:W-:-:S04]  /*0290*/  IADD3 R4, PT, PT, R11, R10, R4 ;  /* 0x0000000a0b047210 */ /* 0x000fc80007ffe004 */
[----:B--2---:R-:W-:-:S04]  /*02a0*/  IADD3 R4, PT, PT, R13, R12, R4 ;  /* 0x0000000c0d047210 */ /* 0x004fc80007ffe004 */
[----:B------:R-:W-:-:S04]  /*02b0*/  IADD3 R4, PT, PT, R15, R14, R4 ;  /* 0x0000000e0f047210 */ /* 0x000fc80007ffe004 */
[----:B----4-:R-:W-:-:S04]  /*02c0*/  IADD3 R4, PT, PT, R17, R16, R4 ;  /* 0x0000001011047210 */ /* 0x010fc80007ffe004 */
[----:B------:R-:W-:Y:S01]  /*02d0*/  IADD3 R20, PT, PT, R19, R18, R4 ;  /* 0x0000001213147210 */ /* 0x000fe20007ffe004 */
[----:B------:R-:W-:Y:S06]  /*02e0*/  @P1 BRA `(.L_x_1) ;  /* 0xfffffffc00c01947 */ /* 0x000fec000383ffff */
.L_x_0:
[----:B------:R-:W-:Y:S05]  /*02f0*/  @!P0 BRA `(.L_x_2) ;  /* 0x0000000000788947 */ /* 0x000fea0003800000 */
[----:B------:R-:W-:Y:S02]  /*0300*/  ISETP.GE.U32.AND P0, PT, R25, 0x8, PT ;  /* 0x000000081900780c */ /* 0x000fe40003f06070 */
[----:B------:R-:W-:-:S04]  /*0310*/  LOP3.LUT R13, R0, 0x7, RZ, 0xc0, !PT ;  /* 0x00000007000d7812 */ /* 0x000fc800078ec0ff */
[----:B------:R-:W-:-:S07]  /*0320*/  ISETP.NE.AND P1, PT, R13, RZ, PT ;  /* 0x000000ff0d00720c */ /* 0x000fce0003f25270 */
[----:B------:R-:W-:Y:S06]  /*0330*/  @!P0 BRA `(.L_x_3) ;  /* 0x0000000000208947 */ /* 0x000fec0003800000 */
[C---:B------:R-:W-:Y:S02]  /*0340*/  IMAD R12, R3.reuse, 0x4, R2 ;  /* 0x00000004030c7824 */ /* 0x040fe400078e0202 */
[----:B------:R-:W-:-:S03]  /*0350*/  VIADD R3, R3, 0x8 ;  /* 0x0000000803037836 */ /* 0x000fc60000000000 */
[----:B------:R-:W0:Y:S04]  /*0360*/  LDS.128 R4, [R12] ;  /* 0x000000000c047984 */ /* 0x000e280000000c00 */
[----:B------:R-:W1:Y:S01]  /*0370*/  LDS.128 R8, [R12+0x10] ;  /* 0x000010000c087984 */ /* 0x000e620000000c00 */
[----:B0-----:R-:W-:-:S04]  /*0380*/  IADD3 R4, PT, PT, R5, R4, R20 ;  /* 0x0000000405047210 */ /* 0x001fc80007ffe014 */
[----:B------:R-:W-:-:S04]  /*0390*/  IADD3 R4, PT, PT, R7, R6, R4 ;  /* 0x0000000607047210 */ /* 0x000fc80007ffe004 */
[----:B-1----:R-:W-:-:S04]  /*03a0*/  IADD3 R4, PT, PT, R9, R8, R4 ;  /* 0x0000000809047210 */ /* 0x002fc80007ffe004 */
[----:B------:R-:W-:-:S07]  /*03b0*/  IADD3 R20, PT, PT, R11, R10, R4 ;  /* 0x0000000a0b147210 */ /* 0x000fce0007ffe004 */
.L_x_3:
[----:B------:R-:W-:Y:S05]  /*03c0*/  @!P1 BRA `(.L_x_2) ;  /* 0x0000000000449947 */ /* 0x000fea0003800000 */
[----:B------:R-:W-:Y:S02]  /*03d0*/  ISETP.GE.U32.AND P0, PT, R13, 0x4, PT ;  /* 0x000000040d00780c */ /* 0x000fe40003f06070 */
[----:B------:R-:W-:-:S04]  /*03e0*/  LOP3.LUT R0, R0, 0x3, RZ, 0xc0, !PT ;  /* 0x0000000300007812 */ /* 0x000fc800078ec0ff */
[----:B------:R-:W-:-:S07]  /*03f0*/  ISETP.NE.AND P1, PT, R0, RZ, PT ;  /* 0x000000ff0000720c */ /* 0x000fce0003f25270 */
[C---:B------:R-:W-:Y:S02]  /*0400*/  @P0 IMAD R4, R3.reuse, 0x4, R2 ;  /* 0x0000000403040824 */ /* 0x040fe400078e0202 */
[----:B------:R-:W-:-:S04]  /*0410*/  @P0 VIADD R3, R3, 0x4 ;  /* 0x0000000403030836 */ /* 0x000fc80000000000 */
[----:B------:R-:W0:Y:S02]  /*0420*/  @P0 LDS.128 R4, [R4] ;  /* 0x0000000004040984 */ /* 0x000e240000000c00 */
[----:B0-----:R-:W-:-:S04]  /*0430*/  @P0 IADD3 R5, PT, PT, R5, R4, R20 ;  /* 0x0000000405050210 */ /* 0x001fc80007ffe014 */
[----:B------:R-:W-:Y:S01]  /*0440*/  @P0 IADD3 R20, PT, PT, R7, R6, R5 ;  /* 0x0000000607140210 */ /* 0x000fe20007ffe005 */
[----:B------:R-:W-:Y:S06]  /*0450*/  @!P1 BRA `(.L_x_2) ;  /* 0x0000000000209947 */ /* 0x000fec0003800000 */
[----:B------:R-:W-:Y:S02]  /*0460*/  IMAD R2, R3, 0x4, R2 ;  /* 0x0000000403027824 */ /* 0x000fe400078e0202 */
[----:B------:R-:W-:-:S07]  /*0470*/  IMAD.MOV R0, RZ, RZ, -R0 ;  /* 0x000000ffff007224 */ /* 0x000fce00078e0a00 */
.L_x_4:
[----:B------:R0:W1:Y:S01]  /*0480*/  LDS R3, [R2] ;  /* 0x0000000002037984 */ /* 0x0000620000000800 */
[----:B------:R-:W-:-:S05]  /*0490*/  VIADD R0, R0, 0x1 ;  /* 0x0000000100007836 */ /* 0x000fca0000000000 */
[----:B------:R-:W-:Y:S01]  /*04a0*/  ISETP.NE.AND P0, PT, R0, RZ, PT ;  /* 0x000000ff0000720c */ /* 0x000fe20003f05270 */
[----:B0-----:R-:W-:Y:S02]  /*04b0*/  VIADD R2, R2, 0x4 ;  /* 0x0000000402027836 */ /* 0x001fe40000000000 */
[----:B-1----:R-:W-:-:S10]  /*04c0*/  IMAD.IADD R20, R3, 0x1, R20 ;  /* 0x0000000103147824 */ /* 0x002fd400078e0214 */
[----:B------:R-:W-:Y:S05]  /*04d0*/  @P0 BRA `(.L_x_4) ;  /* 0xfffffffc00e80947 */ /* 0x000fea000383ffff */
.L_x_2:
[----:B------:R-:W-:Y:S01]  /*04e0*/  STG.E desc[UR4][R22.64], R20 ;  /* 0x0000001416007986 */ /* 0x000fe2000c101904 */
[----:B------:R-:W-:Y:S05]  /*04f0*/  EXIT ;  /* 0x000000000000794d */ /* 0x000fea0003800000 */
.L_x_5:
[----:B------:R-:W-:-:S00]  /*0500*/  BRA `(.L_x_5) ;  /* 0xfffffffc00fc7947 */ /* 0x000fc0000383ffff */
[----:B------:R-:W-:-:S00]  /*0510*/  NOP ;  /* 0x0000000000007918 */ /* 0x000fc00000000000 */
        /* <DEDUP_REMOVED lines=14> */
.L_x_6:


//--------------------- .nv.shared._Z18computeSumPerBlockPii --------------------------
	.section	.nv.shared._Z18computeSumPerBlockPii,"aw",@nobits
	.sectionflags	@""
	.align	16
	.zero		1024


//--------------------- .nv.shared.reserved.0     --------------------------
	.section	.nv.shared.reserved.0,"aw",@nobits
	.weak		__nv_reservedSMEM_offset_0_alias
	.size		__nv_reservedSMEM_offset_0_alias, 0, 64
	.other		__nv_reservedSMEM_offset_0_alias,@"STO_CUDA_RESERVED_SHARED STV_DEFAULT"
__nv_reservedSMEM_offset_0_alias:
	.zero		0
	.zero		64


//--------------------- .nv.constant0._Z18computeSumPerBlockPii --------------------------
	.section	.nv.constant0._Z18computeSumPerBlockPii,"a",@progbits
	.sectionflags	@""
	.align	4
.nv.constant0._Z18computeSumPerBlockPii:
	.zero		908


//--------------------- SYMBOLS --------------------------

	.type		.nv.reservedSmem.offset0,@object
	.size		.nv.reservedSmem.offset0,0x4
	.type		.nv.reservedSmem.cap,@object
	.size		.nv.reservedSmem.cap,0x4
